//
// Generated by NVIDIA NVVM Compiler
//
// Compiler Build ID: CL-36424714
// Cuda compilation tools, release 13.0, V13.0.88
// Based on NVVM 20.0.0
//

.version 9.0
.target sm_100
.address_size 64

	// .globl	_Z17parallelPrefixSumPiS_i
.extern .shared .align 16 .b8 temp[];

.visible .entry _Z17parallelPrefixSumPiS_i(
	.param .u64 .ptr .align 1 _Z17parallelPrefixSumPiS_i_param_0,
	.param .u64 .ptr .align 1 _Z17parallelPrefixSumPiS_i_param_1,
	.param .u32 _Z17parallelPrefixSumPiS_i_param_2
)
{
	.reg .pred 	%p<5>;
	.reg .b32 	%r<28>;
	.reg .b64 	%rd<9>;

	ld.param.u64 	%rd1, [_Z17parallelPrefixSumPiS_i_param_0];
	ld.param.u64 	%rd2, [_Z17parallelPrefixSumPiS_i_param_1];
	ld.param.u32 	%r9, [_Z17parallelPrefixSumPiS_i_param_2];
	mov.u32 	%r1, %tid.x;
	mov.u32 	%r10, %ctaid.x;
	mov.u32 	%r2, %ntid.x;
	mad.lo.s32 	%r3, %r10, %r2, %r1;
	setp.ge.s32 	%p1, %r3, %r9;
	@%p1 bra 	$L__BB0_7;
	cvta.to.global.u64 	%rd3, %rd1;
	mul.wide.s32 	%rd4, %r3, 4;
	add.s64 	%rd5, %rd3, %rd4;
	ld.global.u32 	%r11, [%rd5];
	shl.b32 	%r12, %r1, 2;
	mov.u32 	%r13, temp;
	add.s32 	%r4, %r13, %r12;
	st.shared.u32 	[%r4], %r11;
	bar.sync 	0;
	setp.lt.u32 	%p2, %r2, 2;
	@%p2 bra 	$L__BB0_6;
	shl.b32 	%r15, %r1, 1;
	add.s32 	%r5, %r15, 2;
	mov.b32 	%r27, 1;
$L__BB0_3:
	mul.lo.s32 	%r7, %r27, %r5;
	add.s32 	%r16, %r7, -1;
	setp.ge.u32 	%p3, %r16, %r2;
	@%p3 bra 	$L__BB0_5;
	sub.s32 	%r17, %r7, %r27;
	shl.b32 	%r18, %r17, 2;
	add.s32 	%r20, %r13, %r18;
	ld.shared.u32 	%r21, [%r20+-4];
	shl.b32 	%r22, %r27, 2;
	add.s32 	%r23, %r20, %r22;
	ld.shared.u32 	%r24, [%r23+-4];
	add.s32 	%r25, %r24, %r21;
	st.shared.u32 	[%r23+-4], %r25;
$L__BB0_5:
	bar.sync 	0;
	shl.b32 	%r27, %r27, 1;
	setp.lt.u32 	%p4, %r27, %r2;
	@%p4 bra 	$L__BB0_3;
$L__BB0_6:
	ld.shared.u32 	%r26, [%r4];
	cvta.to.global.u64 	%rd6, %rd2;
	add.s64 	%rd8, %rd6, %rd4;
	st.global.u32 	[%rd8], %r26;
$L__BB0_7:
	ret;

}


// ===== COMPILED SASS (sm_100) =====

	.target	sm_100

	.elftype	@"ET_EXEC"


//--------------------- .note.nv.tkinfo           --------------------------
	.section	.note.nv.tkinfo,"",@"SHT_NOTE"
	.sectionflags	@"SHF_NOTE_NV_TKINFO"
	.tkinfo
        /*0018*/ 	.word	0x00000002
        /*0030*/ 	.string	""
        /*0030*/ 	.string	"ptxas"
        /*0030*/ 	.string	"Cuda compilation tools, release 13.0, V13.0.88"
        /*0030*/ 	.string	"Build cuda_13.0.r13.0/compiler.36424714_0"
        /*0030*/ 	.string	"-arch sm_100 -m 64 "



//--------------------- .note.nv.cuinfo           --------------------------
	.section	.note.nv.cuinfo,"",@"SHT_NOTE"
	.sectionflags	@"SHF_NOTE_NV_CUINFO"
        /*0018*/ 	.short	0x0002
        /*001a*/ 	.short	0x0064
        /*001c*/ 	.short	0x0082
	.zero		2


//--------------------- .nv.info                  --------------------------
	.section	.nv.info,"",@"SHT_CUDA_INFO"
	.align	4


	//----- nvinfo : EIATTR_REGCOUNT
	.align		4
        /*0000*/ 	.byte	0x04, 0x2f
        /*0002*/ 	.short	(.L_1 - .L_0)
	.align		4
.L_0:
        /*0004*/ 	.word	index@(_Z17parallelPrefixSumPiS_i)
        /*0008*/ 	.word	0x0000000e


	//----- nvinfo : EIATTR_FRAME_SIZE
	.align		4
.L_1:
        /*000c*/ 	.byte	0x04, 0x11
        /*000e*/ 	.short	(.L_3 - .L_2)
	.align		4
.L_2:
        /*0010*/ 	.word	index@(_Z17parallelPrefixSumPiS_i)
        /*0014*/ 	.word	0x00000000


	//----- nvinfo : EIATTR_MIN_STACK_SIZE
	.align		4
.L_3:
        /*0018*/ 	.byte	0x04, 0x12
        /*001a*/ 	.short	(.L_5 - .L_4)
	.align		4
.L_4:
        /*001c*/ 	.word	index@(_Z17parallelPrefixSumPiS_i)
        /*0020*/ 	.word	0x00000000
.L_5:


//--------------------- .nv.compat                --------------------------
	.section	.nv.compat,"",@"SHT_CUDA_COMPAT_INFO"
	.align	4
        /*0000*/ 	.byte	0x02, 0x09, 0x00, 0x00, 0x02, 0x02, 0x01, 0x00, 0x02, 0x05, 0x05, 0x00, 0x03, 0x07, 0x01, 0x01
        /*0010*/ 	.byte	0x02, 0x03, 0x00, 0x00, 0x02, 0x06, 0x01, 0x00, 0x04, 0x0b, 0x08, 0x00, 0x09, 0x00, 0x00, 0x00
        /*0020*/ 	.byte	0x00, 0x00, 0x00, 0x00


//--------------------- .nv.info._Z17parallelPrefixSumPiS_i --------------------------
	.section	.nv.info._Z17parallelPrefixSumPiS_i,"",@"SHT_CUDA_INFO"
	.sectionflags	@""
	.align	4


	//----- nvinfo : EIATTR_CUDA_API_VERSION
	.align		4
        /*0000*/ 	.byte	0x04, 0x37
        /*0002*/ 	.short	(.L_7 - .L_6)
.L_6:
        /*0004*/ 	.word	0x00000082


	//----- nvinfo : EIATTR_KPARAM_INFO
	.align		4
.L_7:
        /*0008*/ 	.byte	0x04, 0x17
        /*000a*/ 	.short	(.L_9 - .L_8)
.L_8:
        /*000c*/ 	.word	0x00000000
        /*0010*/ 	.short	0x0002
        /*0012*/ 	.short	0x0010
        /*0014*/ 	.byte	0x00, 0xf0, 0x11, 0x00


	//----- nvinfo : EIATTR_KPARAM_INFO
	.align		4
.L_9:
        /*0018*/ 	.byte	0x04, 0x17
        /*001a*/ 	.short	(.L_11 - .L_10)
.L_10:
        /*001c*/ 	.word	0x00000000
        /*0020*/ 	.short	0x0001
        /*0022*/ 	.short	0x0008
        /*0024*/ 	.byte	0x00, 0xf5, 0x21, 0x00


	//----- nvinfo : EIATTR_KPARAM_INFO
	.align		4
.L_11:
        /*0028*/ 	.byte	0x04, 0x17
        /*002a*/ 	.short	(.L_13 - .L_12)
.L_12:
        /*002c*/ 	.word	0x00000000
        /*0030*/ 	.short	0x0000
        /*0032*/ 	.short	0x0000
        /*0034*/ 	.byte	0x00, 0xf5, 0x21, 0x00


	//----- nvinfo : EIATTR_SPARSE_MMA_MASK
	.align		4
.L_13:
        /*0038*/ 	.byte	0x03, 0x50
        /*003a*/ 	.short	0x0000


	//----- nvinfo : EIATTR_MAXREG_COUNT
	.align		4
        /*003c*/ 	.byte	0x03, 0x1b
        /*003e*/ 	.short	0x00ff


	//----- nvinfo : EIATTR_NUM_BARRIERS
	.align		4
        /*0040*/ 	.byte	0x02, 0x4c
        /*0042*/ 	.byte	0x01
	.zero		1


	//----- nvinfo : EIATTR_MERCURY_ISA_VERSION
	.align		4
        /*0044*/ 	.byte	0x03, 0x5f
        /*0046*/ 	.short	0x0101


	//----- nvinfo : EIATTR_VRC_CTA_INIT_COUNT
	.align		4
        /*0048*/ 	.byte	0x02, 0x4a
	.zero		1
	.zero		1


	//----- nvinfo : EIATTR_EXIT_INSTR_OFFSETS
	.align		4
        /*004c*/ 	.byte	0x04, 0x1c
        /*004e*/ 	.short	(.L_15 - .L_14)


	//   ....[0]....
.L_14:
        /*0050*/ 	.word	0x00000070


	//   ....[1]....
        /*0054*/ 	.word	0x00000280


	//----- nvinfo : EIATTR_CBANK_PARAM_SIZE
	.align		4
.L_15:
        /*0058*/ 	.byte	0x03, 0x19
        /*005a*/ 	.short	0x0014


	//----- nvinfo : EIATTR_PARAM_CBANK
	.align		4
        /*005c*/ 	.byte	0x04, 0x0a
        /*005e*/ 	.short	(.L_17 - .L_16)
	.align		4
.L_16:
        /*0060*/ 	.word	index@(.nv.constant0._Z17parallelPrefixSumPiS_i)
        /*0064*/ 	.short	0x0380
        /*0066*/ 	.short	0x0014


	//----- nvinfo : EIATTR_SW_WAR
	.align		4
.L_17:
        /*0068*/ 	.byte	0x04, 0x36
        /*006a*/ 	.short	(.L_19 - .L_18)
.L_18:
        /*006c*/ 	.word	0x00000008
.L_19:


//--------------------- .nv.callgraph             --------------------------
	.section	.nv.callgraph,"",@"SHT_CUDA_CALLGRAPH"
	.align	4
	.sectionentsize	8
	.align		4
        /*0000*/ 	.word	0x00000000
	.align		4
        /*0004*/ 	.word	0xffffffff
	.align		4
        /*0008*/ 	.word	0x00000000
	.align		4
        /*000c*/ 	.word	0xfffffffe
	.align		4
        /*0010*/ 	.word	0x00000000
	.align		4
        /*0014*/ 	.word	0xfffffffd
	.align		4
        /*0018*/ 	.word	0x00000000
	.align		4
        /*001c*/ 	.word	0xfffffffc


//--------------------- .text._Z17parallelPrefixSumPiS_i --------------------------
	.section	.text._Z17parallelPrefixSumPiS_i,"ax",@progbits
	.align	128
        .global         _Z17parallelPrefixSumPiS_i
        .type           _Z17parallelPrefixSumPiS_i,@function
        .size           _Z17parallelPrefixSumPiS_i,(.L_x_3 - _Z17parallelPrefixSumPiS_i)
        .other          _Z17parallelPrefixSumPiS_i,@"STO_CUDA_ENTRY STV_DEFAULT"
_Z17parallelPrefixSumPiS_i:
.text._Z17parallelPrefixSumPiS_i:
[----:B------:R-:W-:Y:S01]  /*0000*/  LDC R1, c[0x0][0x37c] ;  /* 0x0000df00ff017b82 */ /* 0x000fe20000000800 */
[----:B------:R-:W0:Y:S07]  /*0010*/  S2R R0, SR_TID.X ;  /* 0x0000000000007919 */ /* 0x000e2e0000002100 */
[----:B------:R-:W0:Y:S01]  /*0020*/  S2UR UR4, SR_CTAID.X ;  /* 0x00000000000479c3 */ /* 0x000e220000002500 */
[----:B------:R-:W1:Y:S07]  /*0030*/  LDCU UR5, c[0x0][0x390] ;  /* 0x00007200ff0577ac */ /* 0x000e6e0008000800 */
[----:B------:R-:W0:Y:S02]  /*0040*/  LDC R11, c[0x0][0x360] ;  /* 0x0000d800ff0b7b82 */ /* 0x000e240000000800 */
[----:B0-----:R-:W-:-:S05]  /*0050*/  IMAD R5, R11, UR4, R0 ;  /* 0x000000040b057c24 */ /* 0x001fca000f8e0200 */
[----:B-1----:R-:W-:-:S13]  /*0060*/  ISETP.GE.AND P0, PT, R5, UR5, PT ;  /* 0x0000000505007c0c */ /* 0x002fda000bf06270 */
[----:B------:R-:W-:Y:S05]  /*0070*/  @P0 EXIT ;  /* 0x000000000000094d */ /* 0x000fea0003800000 */
[----:B------:R-:W0:Y:S01]  /*0080*/  LDC.64 R2, c[0x0][0x380] ;  /* 0x0000e000ff027b82 */ /* 0x000e220000000a00 */
[----:B------:R-:W1:Y:S01]  /*0090*/  LDCU.64 UR6, c[0x0][0x358] ;  /* 0x00006b00ff0677ac */ /* 0x000e620008000a00 */
[----:B0-----:R-:W-:-:S06]  /*00a0*/  IMAD.WIDE R2, R5, 0x4, R2 ;  /* 0x0000000405027825 */ /* 0x001fcc00078e0202 */
[----:B-1----:R-:W2:Y:S01]  /*00b0*/  LDG.E R2, desc[UR6][R2.64] ;  /* 0x0000000602027981 */ /* 0x002ea2000c1e1900 */
[----:B------:R-:W0:Y:S01]  /*00c0*/  S2UR UR5, SR_CgaCtaId ;  /* 0x00000000000579c3 */ /* 0x000e220000008800 */
[----:B------:R-:W-:Y:S01]  /*00d0*/  UMOV UR4, 0x400 ;  /* 0x0000040000047882 */ /* 0x000fe20000000000 */
[----:B------:R-:W-:Y:S01]  /*00e0*/  ISETP.GE.U32.AND P0, PT, R11, 0x2, PT ;  /* 0x000000020b00780c */ /* 0x000fe20003f06070 */
[----:B0-----:R-:W-:-:S06]  /*00f0*/  ULEA UR4, UR5, UR4, 0x18 ;  /* 0x0000000405047291 */ /* 0x001fcc000f8ec0ff */
[----:B------:R-:W-:-:S05]  /*0100*/  LEA R7, R0, UR4, 0x2 ;  /* 0x0000000400077c11 */ /* 0x000fca000f8e10ff */
[----:B--2---:R0:W-:Y:S01]  /*0110*/  STS [R7], R2 ;  /* 0x0000000207007388 */ /* 0x0041e20000000800 */
[----:B------:R-:W-:Y:S06]  /*0120*/  BAR.SYNC.DEFER_BLOCKING 0x0 ;  /* 0x0000000000007b1d */ /* 0x000fec0000010000 */
[----:B------:R-:W-:Y:S05]  /*0130*/  @!P0 BRA `(.L_x_0) ;  /* 0x0000000000408947 */ /* 0x000fea0003800000 */
[----:B------:R-:W-:Y:S01]  /*0140*/  LEA R0, R0, 0x2, 0x1 ;  /* 0x0000000200007811 */ /* 0x000fe200078e08ff */
[----:B------:R-:W-:-:S07]  /*0150*/  IMAD.MOV.U32 R3, RZ, RZ, 0x1 ;  /* 0x00000001ff037424 */ /* 0x000fce00078e00ff */
.L_x_1:
[----:B------:R-:W-:-:S04]  /*0160*/  IMAD R4, R0, R3, RZ ;  /* 0x0000000300047224 */ /* 0x000fc800078e02ff */
[----:B0-----:R-:W-:-:S05]  /*0170*/  VIADD R2, R4, 0xffffffff ;  /* 0xffffffff04027836 */ /* 0x001fca0000000000 */
[----:B------:R-:W-:-:S13]  /*0180*/  ISETP.GE.U32.AND P0, PT, R2, R11, PT ;  /* 0x0000000b0200720c */ /* 0x000fda0003f06070 */
[----:B------:R-:W-:-:S04]  /*0190*/  @!P0 IADD3 R2, PT, PT, R4, -R3, RZ ;  /* 0x8000000304028210 */ /* 0x000fc80007ffe0ff */
[----:B------:R-:W-:-:S05]  /*01a0*/  @!P0 LEA R2, R2, UR4, 0x2 ;  /* 0x0000000402028c11 */ /* 0x000fca000f8e10ff */
[C---:B------:R-:W-:Y:S02]  /*01b0*/  @!P0 IMAD R4, R3.reuse, 0x4, R2 ;  /* 0x0000000403048824 */ /* 0x040fe400078e0202 */
[----:B------:R-:W-:Y:S01]  /*01c0*/  @!P0 LDS R2, [R2+-0x4] ;  /* 0xfffffc0002028984 */ /* 0x000fe20000000800 */
[----:B------:R-:W-:-:S03]  /*01d0*/  IMAD.SHL.U32 R3, R3, 0x2, RZ ;  /* 0x0000000203037824 */ /* 0x000fc600078e00ff */
[----:B------:R-:W0:Y:S02]  /*01e0*/  @!P0 LDS R9, [R4+-0x4] ;  /* 0xfffffc0004098984 */ /* 0x000e240000000800 */
[----:B0-----:R-:W-:-:S05]  /*01f0*/  @!P0 IADD3 R9, PT, PT, R2, R9, RZ ;  /* 0x0000000902098210 */ /* 0x001fca0007ffe0ff */
[----:B------:R1:W-:Y:S01]  /*0200*/  @!P0 STS [R4+-0x4], R9 ;  /* 0xfffffc0904008388 */ /* 0x0003e20000000800 */
[----:B------:R-:W-:Y:S01]  /*0210*/  BAR.SYNC.DEFER_BLOCKING 0x0 ;  /* 0x0000000000007b1d */ /* 0x000fe20000010000 */
[----:B------:R-:W-:-:S13]  /*0220*/  ISETP.GE.U32.AND P0, PT, R3, R11, PT ;  /* 0x0000000b0300720c */ /* 0x000fda0003f06070 */
[----:B-1----:R-:W-:Y:S05]  /*0230*/  @!P0 BRA `(.L_x_1) ;  /* 0xfffffffc00c88947 */ /* 0x002fea000383ffff */
.L_x_0:
[----:B0-----:R-:W0:Y:S01]  /*0240*/  LDS R7, [R7] ;  /* 0x0000000007077984 */ /* 0x001e220000000800 */
[----:B------:R-:W1:Y:S02]  /*0250*/  LDC.64 R2, c[0x0][0x388] ;  /* 0x0000e200ff027b82 */ /* 0x000e640000000a00 */
[----:B-1----:R-:W-:-:S05]  /*0260*/  IMAD.WIDE R2, R5, 0x4, R2 ;  /* 0x0000000405027825 */ /* 0x002fca00078e0202 */
[----:B0-----:R-:W-:Y:S01]  /*0270*/  STG.E desc[UR6][R2.64], R7 ;  /* 0x0000000702007986 */ /* 0x001fe2000c101906 */
[----:B------:R-:W-:Y:S05]  /*0280*/  EXIT ;  /* 0x000000000000794d */ /* 0x000fea0003800000 */
.L_x_2:
[----:B------:R-:W-:-:S00]  /*0290*/  BRA `(.L_x_2) ;  /* 0xfffffffc00fc7947 */ /* 0x000fc0000383ffff */
[----:B------:R-:W-:-:S00]  /*02a0*/  NOP ;  /* 0x0000000000007918 */ /* 0x000fc00000000000 */
        /* <DEDUP_REMOVED lines=13> */
.L_x_3:


//--------------------- .nv.shared._Z17parallelPrefixSumPiS_i --------------------------
	.section	.nv.shared._Z17parallelPrefixSumPiS_i,"aw",@nobits
	.sectionflags	@""
	.align	16
	.zero		1024


//--------------------- .nv.shared.reserved.0     --------------------------
	.section	.nv.shared.reserved.0,"aw",@nobits
	.weak		__nv_reservedSMEM_offset_0_alias
	.size		__nv_reservedSMEM_offset_0_alias, 0, 64
	.other		__nv_reservedSMEM_offset_0_alias,@"STO_CUDA_RESERVED_SHARED STV_DEFAULT"
__nv_reservedSMEM_offset_0_alias:
	.zero		0
	.zero		64


//--------------------- .nv.constant0._Z17parallelPrefixSumPiS_i --------------------------
	.section	.nv.constant0._Z17parallelPrefixSumPiS_i,"a",@progbits
	.sectionflags	@""
	.align	4
.nv.constant0._Z17parallelPrefixSumPiS_i:
	.zero		916


//--------------------- SYMBOLS --------------------------

	.type		.nv.reservedSmem.offset0,@object
	.size		.nv.reservedSmem.offset0,0x4
	.type		.nv.reservedSmem.cap,@object
	.size		.nv.reservedSmem.cap,0x4
